//
// Generated by NVIDIA NVVM Compiler
//
// Compiler Build ID: CL-36424714
// Cuda compilation tools, release 13.0, V13.0.88
// Based on NVVM 20.0.0
//

.version 9.0
.target sm_100
.address_size 64

	// .globl	_Z18ReadConstantMemoryv
.extern .func  (.param .b32 func_retval0) vprintf
(
	.param .b64 vprintf_param_0,
	.param .b64 vprintf_param_1
)
;
.const .align 4 .u32 cFoo;
.global .align 4 .u32 dFoo = 42;
// _ZZ30WriteAndPrintSharedMemoryFixedvE4sFoo has been demoted
.global .align 4 .u32 d_val;
.global .align 1 .b8 $str[40] = {84, 104, 114, 101, 97, 100, 73, 68, 58, 32, 37, 100, 44, 32, 115, 70, 111, 111, 91, 48, 93, 58, 32, 37, 100, 44, 32, 115, 70, 111, 111, 91, 49, 93, 58, 32, 37, 100, 10};
.global .align 1 .b8 $str$1[32] = {84, 104, 114, 101, 97, 100, 73, 68, 58, 32, 37, 100, 44, 32, 105, 100, 120, 58, 32, 37, 100, 44, 32, 118, 97, 108, 58, 32, 37, 100, 10};
.global .align 1 .b8 $str$2[37] = {71, 80, 85, 58, 32, 82, 101, 97, 100, 105, 110, 103, 32, 99, 111, 110, 115, 116, 97, 110, 116, 32, 109, 101, 109, 111, 114, 121, 32, 45, 45, 62, 32, 37, 120, 10};
.global .align 1 .b8 $str$3[38] = {71, 80, 85, 58, 32, 82, 101, 97, 100, 105, 110, 103, 32, 103, 108, 111, 98, 97, 108, 32, 109, 101, 109, 111, 114, 121, 32, 45, 45, 62, 32, 37, 100, 32, 37, 120, 10};
.extern .shared .align 16 .b8 sFoo[];
.global .align 1 .b8 $str$4[18] = {103, 108, 111, 98, 97, 108, 32, 118, 97, 108, 117, 101, 61, 32, 37, 100, 10};

.visible .entry _Z18ReadConstantMemoryv()
{
	.local .align 8 .b8 	__local_depot0[8];
	.reg .b64 	%SP;
	.reg .b64 	%SPL;
	.reg .b32 	%r<4>;
	.reg .b64 	%rd<5>;

	mov.u64 	%SPL, __local_depot0;
	cvta.local.u64 	%SP, %SPL;
	add.u64 	%rd1, %SP, 0;
	add.u64 	%rd2, %SPL, 0;
	ld.const.u32 	%r1, [cFoo];
	st.local.u32 	[%rd2], %r1;
	mov.u64 	%rd3, $str$2;
	cvta.global.u64 	%rd4, %rd3;
	{ // callseq 0, 0
	.param .b64 param0;
	st.param.b64 	[param0], %rd4;
	.param .b64 param1;
	st.param.b64 	[param1], %rd1;
	.param .b32 retval0;
	call.uni (retval0), 
	vprintf, 
	(
	param0, 
	param1
	);
	ld.param.b32 	%r2, [retval0];
	} // callseq 0
	ret;

}
	// .globl	_Z16ReadGlobalMemoryPKi
.visible .entry _Z16ReadGlobalMemoryPKi(
	.param .u64 .ptr .align 1 _Z16ReadGlobalMemoryPKi_param_0
)
{
	.local .align 8 .b8 	__local_depot1[8];
	.reg .b64 	%SP;
	.reg .b64 	%SPL;
	.reg .b32 	%r<5>;
	.reg .b64 	%rd<7>;

	mov.u64 	%SPL, __local_depot1;
	cvta.local.u64 	%SP, %SPL;
	ld.param.u64 	%rd1, [_Z16ReadGlobalMemoryPKi_param_0];
	cvta.to.global.u64 	%rd2, %rd1;
	add.u64 	%rd3, %SP, 0;
	add.u64 	%rd4, %SPL, 0;
	ld.global.nc.u32 	%r1, [%rd2];
	mov.b32 	%r2, 42;
	st.local.v2.u32 	[%rd4], {%r2, %r1};
	mov.u64 	%rd5, $str$3;
	cvta.global.u64 	%rd6, %rd5;
	{ // callseq 1, 0
	.param .b64 param0;
	st.param.b64 	[param0], %rd6;
	.param .b64 param1;
	st.param.b64 	[param1], %rd3;
	.param .b32 retval0;
	call.uni (retval0), 
	vprintf, 
	(
	param0, 
	param1
	);
	ld.param.b32 	%r3, [retval0];
	} // callseq 1
	ret;

}
	// .globl	_Z17WriteGlobalMemoryPi
.visible .entry _Z17WriteGlobalMemoryPi(
	.param .u64 .ptr .align 1 _Z17WriteGlobalMemoryPi_param_0
)
{
	.reg .b32 	%r<2>;
	.reg .b64 	%rd<3>;

	ld.param.u64 	%rd1, [_Z17WriteGlobalMemoryPi_param_0];
	cvta.to.global.u64 	%rd2, %rd1;
	mov.b32 	%r1, 1764;
	st.global.u32 	[%rd2], %r1;
	ret;

}
	// .globl	_Z30WriteAndPrintSharedMemoryFixedv
.visible .entry _Z30WriteAndPrintSharedMemoryFixedv()
{
	.local .align 8 .b8 	__local_depot3[16];
	.reg .b64 	%SP;
	.reg .b64 	%SPL;
	.reg .pred 	%p<7>;
	.reg .b32 	%r<51>;
	.reg .b64 	%rd<13>;
	// demoted variable
	.shared .align 4 .b8 _ZZ30WriteAndPrintSharedMemoryFixedvE4sFoo[128];
	mov.u64 	%SPL, __local_depot3;
	cvta.local.u64 	%SP, %SPL;
	add.u64 	%rd3, %SP, 0;
	add.u64 	%rd1, %SPL, 0;
	mov.u32 	%r1, %tid.x;
	setp.ne.s32 	%p1, %r1, 3;
	@%p1 bra 	$L__BB3_3;
	// begin inline asm
	mov.u64 	%rd4, %clock64;
	// end inline asm
$L__BB3_2:
	// begin inline asm
	mov.u64 	%rd5, %clock64;
	// end inline asm
	sub.s64 	%rd6, %rd5, %rd4;
	setp.lt.s64 	%p2, %rd6, 5000000000;
	@%p2 bra 	$L__BB3_2;
$L__BB3_3:
	shl.b32 	%r19, %r1, 2;
	mov.u32 	%r20, _ZZ30WriteAndPrintSharedMemoryFixedvE4sFoo;
	add.s32 	%r21, %r20, %r19;
	st.shared.u32 	[%r21], %r1;
	mov.u32 	%r2, %ntid.x;
	and.b32  	%r3, %r2, 3;
	setp.lt.u32 	%p3, %r2, 4;
	mov.b32 	%r50, 0;
	@%p3 bra 	$L__BB3_6;
	add.s32 	%r45, %r20, 8;
	and.b32  	%r50, %r2, 2044;
	mov.b32 	%r46, 0;
	mov.u64 	%rd7, $str$1;
$L__BB3_5:
	ld.shared.u32 	%r25, [%r45+-8];
	st.local.v2.u32 	[%rd1], {%r1, %r46};
	st.local.u32 	[%rd1+8], %r25;
	cvta.global.u64 	%rd8, %rd7;
	{ // callseq 2, 0
	.param .b64 param0;
	st.param.b64 	[param0], %rd8;
	.param .b64 param1;
	st.param.b64 	[param1], %rd3;
	.param .b32 retval0;
	call.uni (retval0), 
	vprintf, 
	(
	param0, 
	param1
	);
	ld.param.b32 	%r26, [retval0];
	} // callseq 2
	ld.shared.u32 	%r28, [%r45+-4];
	add.s32 	%r29, %r46, 1;
	st.local.v2.u32 	[%rd1], {%r1, %r29};
	st.local.u32 	[%rd1+8], %r28;
	{ // callseq 3, 0
	.param .b64 param0;
	st.param.b64 	[param0], %rd8;
	.param .b64 param1;
	st.param.b64 	[param1], %rd3;
	.param .b32 retval0;
	call.uni (retval0), 
	vprintf, 
	(
	param0, 
	param1
	);
	ld.param.b32 	%r30, [retval0];
	} // callseq 3
	ld.shared.u32 	%r32, [%r45];
	add.s32 	%r33, %r46, 2;
	st.local.v2.u32 	[%rd1], {%r1, %r33};
	st.local.u32 	[%rd1+8], %r32;
	{ // callseq 4, 0
	.param .b64 param0;
	st.param.b64 	[param0], %rd8;
	.param .b64 param1;
	st.param.b64 	[param1], %rd3;
	.param .b32 retval0;
	call.uni (retval0), 
	vprintf, 
	(
	param0, 
	param1
	);
	ld.param.b32 	%r34, [retval0];
	} // callseq 4
	ld.shared.u32 	%r36, [%r45+4];
	add.s32 	%r37, %r46, 3;
	st.local.v2.u32 	[%rd1], {%r1, %r37};
	st.local.u32 	[%rd1+8], %r36;
	{ // callseq 5, 0
	.param .b64 param0;
	st.param.b64 	[param0], %rd8;
	.param .b64 param1;
	st.param.b64 	[param1], %rd3;
	.param .b32 retval0;
	call.uni (retval0), 
	vprintf, 
	(
	param0, 
	param1
	);
	ld.param.b32 	%r38, [retval0];
	} // callseq 5
	add.s32 	%r45, %r45, 16;
	add.s32 	%r46, %r46, 4;
	setp.ne.s32 	%p4, %r46, %r50;
	@%p4 bra 	$L__BB3_5;
$L__BB3_6:
	setp.eq.s32 	%p5, %r3, 0;
	@%p5 bra 	$L__BB3_9;
	shl.b32 	%r40, %r50, 2;
	add.s32 	%r49, %r20, %r40;
	neg.s32 	%r48, %r3;
	mov.u64 	%rd10, $str$1;
$L__BB3_8:
	.pragma "nounroll";
	ld.shared.u32 	%r42, [%r49];
	st.local.v2.u32 	[%rd1], {%r1, %r50};
	st.local.u32 	[%rd1+8], %r42;
	cvta.global.u64 	%rd11, %rd10;
	{ // callseq 6, 0
	.param .b64 param0;
	st.param.b64 	[param0], %rd11;
	.param .b64 param1;
	st.param.b64 	[param1], %rd3;
	.param .b32 retval0;
	call.uni (retval0), 
	vprintf, 
	(
	param0, 
	param1
	);
	ld.param.b32 	%r43, [retval0];
	} // callseq 6
	add.s32 	%r50, %r50, 1;
	add.s32 	%r49, %r49, 4;
	add.s32 	%r48, %r48, 1;
	setp.ne.s32 	%p6, %r48, 0;
	@%p6 bra 	$L__BB3_8;
$L__BB3_9:
	ret;

}
	// .globl	_Z32WriteAndPrintSharedMemoryDynamicv
.visible .entry _Z32WriteAndPrintSharedMemoryDynamicv()
{
	.local .align 8 .b8 	__local_depot4[16];
	.reg .b64 	%SP;
	.reg .b64 	%SPL;
	.reg .b32 	%r<10>;
	.reg .b64 	%rd<5>;

	mov.u64 	%SPL, __local_depot4;
	cvta.local.u64 	%SP, %SPL;
	add.u64 	%rd1, %SP, 0;
	add.u64 	%rd2, %SPL, 0;
	mov.u32 	%r1, %tid.x;
	mad.lo.s32 	%r2, %r1, 42, 42;
	shl.b32 	%r3, %r1, 2;
	mov.u32 	%r4, sFoo;
	add.s32 	%r5, %r4, %r3;
	st.shared.u32 	[%r5], %r2;
	bar.warp.sync 	-1;
	ld.shared.v2.u32 	{%r6, %r7}, [sFoo];
	st.local.v2.u32 	[%rd2], {%r1, %r6};
	st.local.u32 	[%rd2+8], %r7;
	mov.u64 	%rd3, $str;
	cvta.global.u64 	%rd4, %rd3;
	{ // callseq 7, 0
	.param .b64 param0;
	st.param.b64 	[param0], %rd4;
	.param .b64 param1;
	st.param.b64 	[param1], %rd1;
	.param .b32 retval0;
	call.uni (retval0), 
	vprintf, 
	(
	param0, 
	param1
	);
	ld.param.b32 	%r8, [retval0];
	} // callseq 7
	ret;

}
	// .globl	_Z16ConstantToGlobalPi
.visible .entry _Z16ConstantToGlobalPi(
	.param .u64 .ptr .align 1 _Z16ConstantToGlobalPi_param_0
)
{
	.reg .b32 	%r<2>;
	.reg .b64 	%rd<3>;

	ld.param.u64 	%rd1, [_Z16ConstantToGlobalPi_param_0];
	cvta.to.global.u64 	%rd2, %rd1;
	ld.const.u32 	%r1, [cFoo];
	st.global.u32 	[d_val], %r1;
	st.global.u32 	[%rd2], %r1;
	ret;

}
	// .globl	_Z14PrintGlobalValv
.visible .entry _Z14PrintGlobalValv()
{
	.local .align 8 .b8 	__local_depot6[8];
	.reg .b64 	%SP;
	.reg .b64 	%SPL;
	.reg .b32 	%r<4>;
	.reg .b64 	%rd<5>;

	mov.u64 	%SPL, __local_depot6;
	cvta.local.u64 	%SP, %SPL;
	add.u64 	%rd1, %SP, 0;
	add.u64 	%rd2, %SPL, 0;
	ld.global.u32 	%r1, [d_val];
	st.local.u32 	[%rd2], %r1;
	mov.u64 	%rd3, $str$4;
	cvta.global.u64 	%rd4, %rd3;
	{ // callseq 8, 0
	.param .b64 param0;
	st.param.b64 	[param0], %rd4;
	.param .b64 param1;
	st.param.b64 	[param1], %rd1;
	.param .b32 retval0;
	call.uni (retval0), 
	vprintf, 
	(
	param0, 
	param1
	);
	ld.param.b32 	%r2, [retval0];
	} // callseq 8
	ret;

}


// ===== COMPILED SASS (sm_100) =====

	.target	sm_100

	.elftype	@"ET_EXEC"


//--------------------- .note.nv.tkinfo           --------------------------
	.section	.note.nv.tkinfo,"",@"SHT_NOTE"
	.sectionflags	@"SHF_NOTE_NV_TKINFO"
	.tkinfo
        /*0018*/ 	.word	0x00000002
        /*0030*/ 	.string	""
        /*0030*/ 	.string	"ptxas"
        /*0030*/ 	.string	"Cuda compilation tools, release 13.0, V13.0.88"
        /*0030*/ 	.string	"Build cuda_13.0.r13.0/compiler.36424714_0"
        /*0030*/ 	.string	"-arch sm_100 -m 64 "



//--------------------- .note.nv.cuinfo           --------------------------
	.section	.note.nv.cuinfo,"",@"SHT_NOTE"
	.sectionflags	@"SHF_NOTE_NV_CUINFO"
        /*0018*/ 	.short	0x0002
        /*001a*/ 	.short	0x0064
        /*001c*/ 	.short	0x0082
	.zero		2


//--------------------- .nv.info                  --------------------------
	.section	.nv.info,"",@"SHT_CUDA_INFO"
	.align	4


	//----- nvinfo : EIATTR_REGCOUNT
	.align		4
        /*0000*/ 	.byte	0x04, 0x2f
        /*0002*/ 	.short	(.L_9 - .L_8)
	.align		4
.L_8:
        /*0004*/ 	.word	index@(_Z18ReadConstantMemoryv)
        /*0008*/ 	.word	0x00000018


	//----- nvinfo : EIATTR_FRAME_SIZE
	.align		4
.L_9:
        /*000c*/ 	.byte	0x04, 0x11
        /*000e*/ 	.short	(.L_11 - .L_10)
	.align		4
.L_10:
        /*0010*/ 	.word	index@(_Z18ReadConstantMemoryv)
        /*0014*/ 	.word	0x00000008


	//----- nvinfo : EIATTR_REGCOUNT
	.align		4
.L_11:
        /*0018*/ 	.byte	0x04, 0x2f
        /*001a*/ 	.short	(.L_13 - .L_12)
	.align		4
.L_12:
        /*001c*/ 	.word	index@(_Z16ReadGlobalMemoryPKi)
        /*0020*/ 	.word	0x00000018


	//----- nvinfo : EIATTR_FRAME_SIZE
	.align		4
.L_13:
        /*0024*/ 	.byte	0x04, 0x11
        /*0026*/ 	.short	(.L_15 - .L_14)
	.align		4
.L_14:
        /*0028*/ 	.word	index@(_Z16ReadGlobalMemoryPKi)
        /*002c*/ 	.word	0x00000008


	//----- nvinfo : EIATTR_REGCOUNT
	.align		4
.L_15:
        /*0030*/ 	.byte	0x04, 0x2f
        /*0032*/ 	.short	(.L_17 - .L_16)
	.align		4
.L_16:
        /*0034*/ 	.word	index@(_Z17WriteGlobalMemoryPi)
        /*0038*/ 	.word	0x00000008


	//----- nvinfo : EIATTR_FRAME_SIZE
	.align		4
.L_17:
        /*003c*/ 	.byte	0x04, 0x11
        /*003e*/ 	.short	(.L_19 - .L_18)
	.align		4
.L_18:
        /*0040*/ 	.word	index@(_Z17WriteGlobalMemoryPi)
        /*0044*/ 	.word	0x00000000


	//----- nvinfo : EIATTR_REGCOUNT
	.align		4
.L_19:
        /*0048*/ 	.byte	0x04, 0x2f
        /*004a*/ 	.short	(.L_21 - .L_20)
	.align		4
.L_20:
        /*004c*/ 	.word	index@(_Z30WriteAndPrintSharedMemoryFixedv)
        /*0050*/ 	.word	0x0000001a


	//----- nvinfo : EIATTR_FRAME_SIZE
	.align		4
.L_21:
        /*0054*/ 	.byte	0x04, 0x11
        /*0056*/ 	.short	(.L_23 - .L_22)
	.align		4
.L_22:
        /*0058*/ 	.word	index@(_Z30WriteAndPrintSharedMemoryFixedv)
        /*005c*/ 	.word	0x00000010


	//----- nvinfo : EIATTR_REGCOUNT
	.align		4
.L_23:
        /*0060*/ 	.byte	0x04, 0x2f
        /*0062*/ 	.short	(.L_25 - .L_24)
	.align		4
.L_24:
        /*0064*/ 	.word	index@(_Z32WriteAndPrintSharedMemoryDynamicv)
        /*0068*/ 	.word	0x00000018


	//----- nvinfo : EIATTR_FRAME_SIZE
	.align		4
.L_25:
        /*006c*/ 	.byte	0x04, 0x11
        /*006e*/ 	.short	(.L_27 - .L_26)
	.align		4
.L_26:
        /*0070*/ 	.word	index@(_Z32WriteAndPrintSharedMemoryDynamicv)
        /*0074*/ 	.word	0x00000010


	//----- nvinfo : EIATTR_REGCOUNT
	.align		4
.L_27:
        /*0078*/ 	.byte	0x04, 0x2f
        /*007a*/ 	.short	(.L_29 - .L_28)
	.align		4
.L_28:
        /*007c*/ 	.word	index@(_Z16ConstantToGlobalPi)
        /*0080*/ 	.word	0x0000000a


	//----- nvinfo : EIATTR_FRAME_SIZE
	.align		4
.L_29:
        /*0084*/ 	.byte	0x04, 0x11
        /*0086*/ 	.short	(.L_31 - .L_30)
	.align		4
.L_30:
        /*0088*/ 	.word	index@(_Z16ConstantToGlobalPi)
        /*008c*/ 	.word	0x00000000


	//----- nvinfo : EIATTR_REGCOUNT
	.align		4
.L_31:
        /*0090*/ 	.byte	0x04, 0x2f
        /*0092*/ 	.short	(.L_33 - .L_32)
	.align		4
.L_32:
        /*0094*/ 	.word	index@(_Z14PrintGlobalValv)
        /*0098*/ 	.word	0x00000018


	//----- nvinfo : EIATTR_FRAME_SIZE
	.align		4
.L_33:
        /*009c*/ 	.byte	0x04, 0x11
        /*009e*/ 	.short	(.L_35 - .L_34)
	.align		4
.L_34:
        /*00a0*/ 	.word	index@(_Z14PrintGlobalValv)
        /*00a4*/ 	.word	0x00000008


	//----- nvinfo : EIATTR_MIN_STACK_SIZE
	.align		4
.L_35:
        /*00a8*/ 	.byte	0x04, 0x12
        /*00aa*/ 	.short	(.L_37 - .L_36)
	.align		4
.L_36:
        /*00ac*/ 	.word	index@(_Z14PrintGlobalValv)
        /*00b0*/ 	.word	0x00000008


	//----- nvinfo : EIATTR_MIN_STACK_SIZE
	.align		4
.L_37:
        /*00b4*/ 	.byte	0x04, 0x12
        /*00b6*/ 	.short	(.L_39 - .L_38)
	.align		4
.L_38:
        /*00b8*/ 	.word	index@(_Z16ConstantToGlobalPi)
        /*00bc*/ 	.word	0x00000000


	//----- nvinfo : EIATTR_MIN_STACK_SIZE
	.align		4
.L_39:
        /*00c0*/ 	.byte	0x04, 0x12
        /*00c2*/ 	.short	(.L_41 - .L_40)
	.align		4
.L_40:
        /*00c4*/ 	.word	index@(_Z32WriteAndPrintSharedMemoryDynamicv)
        /*00c8*/ 	.word	0x00000010


	//----- nvinfo : EIATTR_MIN_STACK_SIZE
	.align		4
.L_41:
        /*00cc*/ 	.byte	0x04, 0x12
        /*00ce*/ 	.short	(.L_43 - .L_42)
	.align		4
.L_42:
        /*00d0*/ 	.word	index@(_Z30WriteAndPrintSharedMemoryFixedv)
        /*00d4*/ 	.word	0x00000010


	//----- nvinfo : EIATTR_MIN_STACK_SIZE
	.align		4
.L_43:
        /*00d8*/ 	.byte	0x04, 0x12
        /*00da*/ 	.short	(.L_45 - .L_44)
	.align		4
.L_44:
        /*00dc*/ 	.word	index@(_Z17WriteGlobalMemoryPi)
        /*00e0*/ 	.word	0x00000000


	//----- nvinfo : EIATTR_MIN_STACK_SIZE
	.align		4
.L_45:
        /*00e4*/ 	.byte	0x04, 0x12
        /*00e6*/ 	.short	(.L_47 - .L_46)
	.align		4
.L_46:
        /*00e8*/ 	.word	index@(_Z16ReadGlobalMemoryPKi)
        /*00ec*/ 	.word	0x00000008


	//----- nvinfo : EIATTR_MIN_STACK_SIZE
	.align		4
.L_47:
        /*00f0*/ 	.byte	0x04, 0x12
        /*00f2*/ 	.short	(.L_49 - .L_48)
	.align		4
.L_48:
        /*00f4*/ 	.word	index@(_Z18ReadConstantMemoryv)
        /*00f8*/ 	.word	0x00000008
.L_49:


//--------------------- .nv.compat                --------------------------
	.section	.nv.compat,"",@"SHT_CUDA_COMPAT_INFO"
	.align	4
        /*0000*/ 	.byte	0x02, 0x09, 0x00, 0x00, 0x02, 0x02, 0x01, 0x00, 0x02, 0x05, 0x05, 0x00, 0x03, 0x07, 0x01, 0x01
        /*0010*/ 	.byte	0x02, 0x03, 0x00, 0x00, 0x02, 0x06, 0x01, 0x00, 0x04, 0x0b, 0x08, 0x00, 0x09, 0x00, 0x00, 0x00
        /*0020*/ 	.byte	0x00, 0x00, 0x00, 0x00


//--------------------- .nv.info._Z14PrintGlobalValv --------------------------
	.section	.nv.info._Z14PrintGlobalValv,"",@"SHT_CUDA_INFO"
	.sectionflags	@""
	.align	4


	//----- nvinfo : EIATTR_CUDA_API_VERSION
	.align		4
        /*0000*/ 	.byte	0x04, 0x37
        /*0002*/ 	.short	(.L_51 - .L_50)
.L_50:
        /*0004*/ 	.word	0x00000082


	//----- nvinfo : EIATTR_SPARSE_MMA_MASK
	.align		4
.L_51:
        /*0008*/ 	.byte	0x03, 0x50
        /*000a*/ 	.short	0x0000


	//----- nvinfo : EIATTR_MAXREG_COUNT
	.align		4
        /*000c*/ 	.byte	0x03, 0x1b
        /*000e*/ 	.short	0x00ff


	//----- nvinfo : EIATTR_EXTERNS
	.align		4
        /*0010*/ 	.byte	0x04, 0x0f
        /*0012*/ 	.short	(.L_53 - .L_52)


	//   ....[0]....
	.align		4
.L_52:
        /*0014*/ 	.word	index@(vprintf)


	//----- nvinfo : EIATTR_MERCURY_ISA_VERSION
	.align		4
.L_53:
        /*0018*/ 	.byte	0x03, 0x5f
        /*001a*/ 	.short	0x0101


	//----- nvinfo : EIATTR_VRC_CTA_INIT_COUNT
	.align		4
        /*001c*/ 	.byte	0x02, 0x4a
	.zero		1
	.zero		1


	//----- nvinfo : EIATTR_SYSCALL_OFFSETS
	.align		4
        /*0020*/ 	.byte	0x04, 0x46
        /*0022*/ 	.short	(.L_55 - .L_54)


	//   ....[0]....
.L_54:
        /*0024*/ 	.word	0x00000100


	//----- nvinfo : EIATTR_EXIT_INSTR_OFFSETS
	.align		4
.L_55:
        /*0028*/ 	.byte	0x04, 0x1c
        /*002a*/ 	.short	(.L_57 - .L_56)


	//   ....[0]....
.L_56:
        /*002c*/ 	.word	0x00000110


	//----- nvinfo : EIATTR_SW_WAR
	.align		4
.L_57:
        /*0030*/ 	.byte	0x04, 0x36
        /*0032*/ 	.short	(.L_59 - .L_58)
.L_58:
        /*0034*/ 	.word	0x00000008
.L_59:


//--------------------- .nv.info._Z16ConstantToGlobalPi --------------------------
	.section	.nv.info._Z16ConstantToGlobalPi,"",@"SHT_CUDA_INFO"
	.sectionflags	@""
	.align	4


	//----- nvinfo : EIATTR_CUDA_API_VERSION
	.align		4
        /*0000*/ 	.byte	0x04, 0x37
        /*0002*/ 	.short	(.L_61 - .L_60)
.L_60:
        /*0004*/ 	.word	0x00000082


	//----- nvinfo : EIATTR_KPARAM_INFO
	.align		4
.L_61:
        /*0008*/ 	.byte	0x04, 0x17
        /*000a*/ 	.short	(.L_63 - .L_62)
.L_62:
        /*000c*/ 	.word	0x00000000
        /*0010*/ 	.short	0x0000
        /*0012*/ 	.short	0x0000
        /*0014*/ 	.byte	0x00, 0xf5, 0x21, 0x00


	//----- nvinfo : EIATTR_SPARSE_MMA_MASK
	.align		4
.L_63:
        /*0018*/ 	.byte	0x03, 0x50
        /*001a*/ 	.short	0x0000


	//----- nvinfo : EIATTR_MAXREG_COUNT
	.align		4
        /*001c*/ 	.byte	0x03, 0x1b
        /*001e*/ 	.short	0x00ff


	//----- nvinfo : EIATTR_MERCURY_ISA_VERSION
	.align		4
        /*0020*/ 	.byte	0x03, 0x5f
        /*0022*/ 	.short	0x0101


	//----- nvinfo : EIATTR_VRC_CTA_INIT_COUNT
	.align		4
        /*0024*/ 	.byte	0x02, 0x4a
	.zero		1
	.zero		1


	//----- nvinfo : EIATTR_EXIT_INSTR_OFFSETS
	.align		4
        /*0028*/ 	.byte	0x04, 0x1c
        /*002a*/ 	.short	(.L_65 - .L_64)


	//   ....[0]....
.L_64:
        /*002c*/ 	.word	0x00000070


	//----- nvinfo : EIATTR_CBANK_PARAM_SIZE
	.align		4
.L_65:
        /*0030*/ 	.byte	0x03, 0x19
        /*0032*/ 	.short	0x0008


	//----- nvinfo : EIATTR_PARAM_CBANK
	.align		4
        /*0034*/ 	.byte	0x04, 0x0a
        /*0036*/ 	.short	(.L_67 - .L_66)
	.align		4
.L_66:
        /*0038*/ 	.word	index@(.nv.constant0._Z16ConstantToGlobalPi)
        /*003c*/ 	.short	0x0380
        /*003e*/ 	.short	0x0008


	//----- nvinfo : EIATTR_SW_WAR
	.align		4
.L_67:
        /*0040*/ 	.byte	0x04, 0x36
        /*0042*/ 	.short	(.L_69 - .L_68)
.L_68:
        /*0044*/ 	.word	0x00000008
.L_69:


//--------------------- .nv.info._Z32WriteAndPrintSharedMemoryDynamicv --------------------------
	.section	.nv.info._Z32WriteAndPrintSharedMemoryDynamicv,"",@"SHT_CUDA_INFO"
	.sectionflags	@""
	.align	4


	//----- nvinfo : EIATTR_CUDA_API_VERSION
	.align		4
        /*0000*/ 	.byte	0x04, 0x37
        /*0002*/ 	.short	(.L_71 - .L_70)
.L_70:
        /*0004*/ 	.word	0x00000082


	//----- nvinfo : EIATTR_SPARSE_MMA_MASK
	.align		4
.L_71:
        /*0008*/ 	.byte	0x03, 0x50
        /*000a*/ 	.short	0x0000


	//----- nvinfo : EIATTR_MAXREG_COUNT
	.align		4
        /*000c*/ 	.byte	0x03, 0x1b
        /*000e*/ 	.short	0x00ff


	//----- nvinfo : EIATTR_EXTERNS
	.align		4
        /*0010*/ 	.byte	0x04, 0x0f
        /*0012*/ 	.short	(.L_73 - .L_72)


	//   ....[0]....
	.align		4
.L_72:
        /*0014*/ 	.word	index@(vprintf)


	//----- nvinfo : EIATTR_MERCURY_ISA_VERSION
	.align		4
.L_73:
        /*0018*/ 	.byte	0x03, 0x5f
        /*001a*/ 	.short	0x0101


	//----- nvinfo : EIATTR_COOP_GROUP_MASK_REGIDS
	.align		4
        /*001c*/ 	.byte	0x04, 0x29
        /*001e*/ 	.short	(.L_75 - .L_74)


	//   ....[0]....
.L_74:
        /*0020*/ 	.word	0xffffffff


	//----- nvinfo : EIATTR_COOP_GROUP_INSTR_OFFSETS
	.align		4
.L_75:
        /*0024*/ 	.byte	0x04, 0x28
        /*0026*/ 	.short	(.L_77 - .L_76)


	//   ....[0]....
.L_76:
        /*0028*/ 	.word	0x000000e0


	//----- nvinfo : EIATTR_VRC_CTA_INIT_COUNT
	.align		4
.L_77:
        /*002c*/ 	.byte	0x02, 0x4a
	.zero		1
	.zero		1


	//----- nvinfo : EIATTR_SYSCALL_OFFSETS
	.align		4
        /*0030*/ 	.byte	0x04, 0x46
        /*0032*/ 	.short	(.L_79 - .L_78)


	//   ....[0]....
.L_78:
        /*0034*/ 	.word	0x00000190


	//----- nvinfo : EIATTR_EXIT_INSTR_OFFSETS
	.align		4
.L_79:
        /*0038*/ 	.byte	0x04, 0x1c
        /*003a*/ 	.short	(.L_81 - .L_80)


	//   ....[0]....
.L_80:
        /*003c*/ 	.word	0x000001a0


	//----- nvinfo : EIATTR_SW_WAR
	.align		4
.L_81:
        /*0040*/ 	.byte	0x04, 0x36
        /*0042*/ 	.short	(.L_83 - .L_82)
.L_82:
        /*0044*/ 	.word	0x00000008
.L_83:


//--------------------- .nv.info._Z30WriteAndPrintSharedMemoryFixedv --------------------------
	.section	.nv.info._Z30WriteAndPrintSharedMemoryFixedv,"",@"SHT_CUDA_INFO"
	.sectionflags	@""
	.align	4


	//----- nvinfo : EIATTR_CUDA_API_VERSION
	.align		4
        /*0000*/ 	.byte	0x04, 0x37
        /*0002*/ 	.short	(.L_85 - .L_84)
.L_84:
        /*0004*/ 	.word	0x00000082


	//----- nvinfo : EIATTR_SPARSE_MMA_MASK
	.align		4
.L_85:
        /*0008*/ 	.byte	0x03, 0x50
        /*000a*/ 	.short	0x0000


	//----- nvinfo : EIATTR_MAXREG_COUNT
	.align		4
        /*000c*/ 	.byte	0x03, 0x1b
        /*000e*/ 	.short	0x00ff


	//----- nvinfo : EIATTR_EXTERNS
	.align		4
        /*0010*/ 	.byte	0x04, 0x0f
        /*0012*/ 	.short	(.L_87 - .L_86)


	//   ....[0]....
	.align		4
.L_86:
        /*0014*/ 	.word	index@(vprintf)


	//----- nvinfo : EIATTR_MERCURY_ISA_VERSION
	.align		4
.L_87:
        /*0018*/ 	.byte	0x03, 0x5f
        /*001a*/ 	.short	0x0101


	//----- nvinfo : EIATTR_VRC_CTA_INIT_COUNT
	.align		4
        /*001c*/ 	.byte	0x02, 0x4a
	.zero		1
	.zero		1


	//----- nvinfo : EIATTR_SYSCALL_OFFSETS
	.align		4
        /*0020*/ 	.byte	0x04, 0x46
        /*0022*/ 	.short	(.L_89 - .L_88)


	//   ....[0]....
.L_88:
        /*0024*/ 	.word	0x000002d0


	//   ....[1]....
        /*0028*/ 	.word	0x000003a0


	//   ....[2]....
        /*002c*/ 	.word	0x00000470


	//   ....[3]....
        /*0030*/ 	.word	0x00000540


	//   ....[4]....
        /*0034*/ 	.word	0x000006e0


	//----- nvinfo : EIATTR_EXIT_INSTR_OFFSETS
	.align		4
.L_89:
        /*0038*/ 	.byte	0x04, 0x1c
        /*003a*/ 	.short	(.L_91 - .L_90)


	//   ....[0]....
.L_90:
        /*003c*/ 	.word	0x000005b0


	//   ....[1]....
        /*0040*/ 	.word	0x00000730


	//----- nvinfo : EIATTR_CRS_STACK_SIZE
	.align		4
.L_91:
        /*0044*/ 	.byte	0x04, 0x1e
        /*0046*/ 	.short	(.L_93 - .L_92)
.L_92:
        /*0048*/ 	.word	0x00000000


	//----- nvinfo : EIATTR_SW_WAR
	.align		4
.L_93:
        /*004c*/ 	.byte	0x04, 0x36
        /*004e*/ 	.short	(.L_95 - .L_94)
.L_94:
        /*0050*/ 	.word	0x00000008
.L_95:


//--------------------- .nv.info._Z17WriteGlobalMemoryPi --------------------------
	.section	.nv.info._Z17WriteGlobalMemoryPi,"",@"SHT_CUDA_INFO"
	.sectionflags	@""
	.align	4


	//----- nvinfo : EIATTR_CUDA_API_VERSION
	.align		4
        /*0000*/ 	.byte	0x04, 0x37
        /*0002*/ 	.short	(.L_97 - .L_96)
.L_96:
        /*0004*/ 	.word	0x00000082


	//----- nvinfo : EIATTR_KPARAM_INFO
	.align		4
.L_97:
        /*0008*/ 	.byte	0x04, 0x17
        /*000a*/ 	.short	(.L_99 - .L_98)
.L_98:
        /*000c*/ 	.word	0x00000000
        /*0010*/ 	.short	0x0000
        /*0012*/ 	.short	0x0000
        /*0014*/ 	.byte	0x00, 0xf5, 0x21, 0x00


	//----- nvinfo : EIATTR_SPARSE_MMA_MASK
	.align		4
.L_99:
        /*0018*/ 	.byte	0x03, 0x50
        /*001a*/ 	.short	0x0000


	//----- nvinfo : EIATTR_MAXREG_COUNT
	.align		4
        /*001c*/ 	.byte	0x03, 0x1b
        /*001e*/ 	.short	0x00ff


	//----- nvinfo : EIATTR_MERCURY_ISA_VERSION
	.align		4
        /*0020*/ 	.byte	0x03, 0x5f
        /*0022*/ 	.short	0x0101


	//----- nvinfo : EIATTR_VRC_CTA_INIT_COUNT
	.align		4
        /*0024*/ 	.byte	0x02, 0x4a
	.zero		1
	.zero		1


	//----- nvinfo : EIATTR_EXIT_INSTR_OFFSETS
	.align		4
        /*0028*/ 	.byte	0x04, 0x1c
        /*002a*/ 	.short	(.L_101 - .L_100)


	//   ....[0]....
.L_100:
        /*002c*/ 	.word	0x00000050


	//----- nvinfo : EIATTR_CBANK_PARAM_SIZE
	.align		4
.L_101:
        /*0030*/ 	.byte	0x03, 0x19
        /*0032*/ 	.short	0x0008


	//----- nvinfo : EIATTR_PARAM_CBANK
	.align		4
        /*0034*/ 	.byte	0x04, 0x0a
        /*0036*/ 	.short	(.L_103 - .L_102)
	.align		4
.L_102:
        /*0038*/ 	.word	index@(.nv.constant0._Z17WriteGlobalMemoryPi)
        /*003c*/ 	.short	0x0380
        /*003e*/ 	.short	0x0008


	//----- nvinfo : EIATTR_SW_WAR
	.align		4
.L_103:
        /*0040*/ 	.byte	0x04, 0x36
        /*0042*/ 	.short	(.L_105 - .L_104)
.L_104:
        /*0044*/ 	.word	0x00000008
.L_105:


//--------------------- .nv.info._Z16ReadGlobalMemoryPKi --------------------------
	.section	.nv.info._Z16ReadGlobalMemoryPKi,"",@"SHT_CUDA_INFO"
	.sectionflags	@""
	.align	4


	//----- nvinfo : EIATTR_CUDA_API_VERSION
	.align		4
        /*0000*/ 	.byte	0x04, 0x37
        /*0002*/ 	.short	(.L_107 - .L_106)
.L_106:
        /*0004*/ 	.word	0x00000082


	//----- nvinfo : EIATTR_KPARAM_INFO
	.align		4
.L_107:
        /*0008*/ 	.byte	0x04, 0x17
        /*000a*/ 	.short	(.L_109 - .L_108)
.L_108:
        /*000c*/ 	.word	0x00000000
        /*0010*/ 	.short	0x0000
        /*0012*/ 	.short	0x0000
        /*0014*/ 	.byte	0x00, 0xf5, 0x21, 0x00


	//----- nvinfo : EIATTR_SPARSE_MMA_MASK
	.align		4
.L_109:
        /*0018*/ 	.byte	0x03, 0x50
        /*001a*/ 	.short	0x0000


	//----- nvinfo : EIATTR_MAXREG_COUNT
	.align		4
        /*001c*/ 	.byte	0x03, 0x1b
        /*001e*/ 	.short	0x00ff


	//----- nvinfo : EIATTR_EXTERNS
	.align		4
        /*0020*/ 	.byte	0x04, 0x0f
        /*0022*/ 	.short	(.L_111 - .L_110)


	//   ....[0]....
	.align		4
.L_110:
        /*0024*/ 	.word	index@(vprintf)


	//----- nvinfo : EIATTR_MERCURY_ISA_VERSION
	.align		4
.L_111:
        /*0028*/ 	.byte	0x03, 0x5f
        /*002a*/ 	.short	0x0101


	//----- nvinfo : EIATTR_VRC_CTA_INIT_COUNT
	.align		4
        /*002c*/ 	.byte	0x02, 0x4a
	.zero		1
	.zero		1


	//----- nvinfo : EIATTR_SYSCALL_OFFSETS
	.align		4
        /*0030*/ 	.byte	0x04, 0x46
        /*0032*/ 	.short	(.L_113 - .L_112)


	//   ....[0]....
.L_112:
        /*0034*/ 	.word	0x00000110


	//----- nvinfo : EIATTR_EXIT_INSTR_OFFSETS
	.align		4
.L_113:
        /*0038*/ 	.byte	0x04, 0x1c
        /*003a*/ 	.short	(.L_115 - .L_114)


	//   ....[0]....
.L_114:
        /*003c*/ 	.word	0x00000120


	//----- nvinfo : EIATTR_CBANK_PARAM_SIZE
	.align		4
.L_115:
        /*0040*/ 	.byte	0x03, 0x19
        /*0042*/ 	.short	0x0008


	//----- nvinfo : EIATTR_PARAM_CBANK
	.align		4
        /*0044*/ 	.byte	0x04, 0x0a
        /*0046*/ 	.short	(.L_117 - .L_116)
	.align		4
.L_116:
        /*0048*/ 	.word	index@(.nv.constant0._Z16ReadGlobalMemoryPKi)
        /*004c*/ 	.short	0x0380
        /*004e*/ 	.short	0x0008


	//----- nvinfo : EIATTR_SW_WAR
	.align		4
.L_117:
        /*0050*/ 	.byte	0x04, 0x36
        /*0052*/ 	.short	(.L_119 - .L_118)
.L_118:
        /*0054*/ 	.word	0x00000008
.L_119:


//--------------------- .nv.info._Z18ReadConstantMemoryv --------------------------
	.section	.nv.info._Z18ReadConstantMemoryv,"",@"SHT_CUDA_INFO"
	.sectionflags	@""
	.align	4


	//----- nvinfo : EIATTR_CUDA_API_VERSION
	.align		4
        /*0000*/ 	.byte	0x04, 0x37
        /*0002*/ 	.short	(.L_121 - .L_120)
.L_120:
        /*0004*/ 	.word	0x00000082


	//----- nvinfo : EIATTR_SPARSE_MMA_MASK
	.align		4
.L_121:
        /*0008*/ 	.byte	0x03, 0x50
        /*000a*/ 	.short	0x0000


	//----- nvinfo : EIATTR_MAXREG_COUNT
	.align		4
        /*000c*/ 	.byte	0x03, 0x1b
        /*000e*/ 	.short	0x00ff


	//----- nvinfo : EIATTR_EXTERNS
	.align		4
        /*0010*/ 	.byte	0x04, 0x0f
        /*0012*/ 	.short	(.L_123 - .L_122)


	//   ....[0]....
	.align		4
.L_122:
        /*0014*/ 	.word	index@(vprintf)


	//----- nvinfo : EIATTR_MERCURY_ISA_VERSION
	.align		4
.L_123:
        /*0018*/ 	.byte	0x03, 0x5f
        /*001a*/ 	.short	0x0101


	//----- nvinfo : EIATTR_VRC_CTA_INIT_COUNT
	.align		4
        /*001c*/ 	.byte	0x02, 0x4a
	.zero		1
	.zero		1


	//----- nvinfo : EIATTR_SYSCALL_OFFSETS
	.align		4
        /*0020*/ 	.byte	0x04, 0x46
        /*0022*/ 	.short	(.L_125 - .L_124)


	//   ....[0]....
.L_124:
        /*0024*/ 	.word	0x000000e0


	//----- nvinfo : EIATTR_EXIT_INSTR_OFFSETS
	.align		4
.L_125:
        /*0028*/ 	.byte	0x04, 0x1c
        /*002a*/ 	.short	(.L_127 - .L_126)


	//   ....[0]....
.L_126:
        /*002c*/ 	.word	0x000000f0


	//----- nvinfo : EIATTR_SW_WAR
	.align		4
.L_127:
        /*0030*/ 	.byte	0x04, 0x36
        /*0032*/ 	.short	(.L_129 - .L_128)
.L_128:
        /*0034*/ 	.word	0x00000008
.L_129:


//--------------------- .nv.callgraph             --------------------------
	.section	.nv.callgraph,"",@"SHT_CUDA_CALLGRAPH"
	.align	4
	.sectionentsize	8
	.align		4
        /*0000*/ 	.word	0x00000000
	.align		4
        /*0004*/ 	.word	0xffffffff
	.align		4
        /*0008*/ 	.word	index@(_Z14PrintGlobalValv)
	.align		4
        /*000c*/ 	.word	index@(vprintf)
	.align		4
        /*0010*/ 	.word	index@(_Z32WriteAndPrintSharedMemoryDynamicv)
	.align		4
        /*0014*/ 	.word	index@(vprintf)
	.align		4
        /*0018*/ 	.word	index@(_Z30WriteAndPrintSharedMemoryFixedv)
	.align		4
        /*001c*/ 	.word	index@(vprintf)
	.align		4
        /*0020*/ 	.word	index@(_Z16ReadGlobalMemoryPKi)
	.align		4
        /*0024*/ 	.word	index@(vprintf)
	.align		4
        /*0028*/ 	.word	index@(_Z18ReadConstantMemoryv)
	.align		4
        /*002c*/ 	.word	index@(vprintf)
	.align		4
        /*0030*/ 	.word	0x00000000
	.align		4
        /*0034*/ 	.word	0xfffffffe
	.align		4
        /*0038*/ 	.word	0x00000000
	.align		4
        /*003c*/ 	.word	0xfffffffd
	.align		4
        /*0040*/ 	.word	0x00000000
	.align		4
        /*0044*/ 	.word	0xfffffffc


//--------------------- .nv.constant4             --------------------------
	.section	.nv.constant4,"a",@progbits
	.align	8
	.align		8
.nv.constant4:
        /*0000*/ 	.dword	vprintf
	.align		8
        /*0008*/ 	.dword	dFoo
	.align		8
        /*0010*/ 	.dword	d_val
	.align		8
        /*0018*/ 	.dword	$str
	.align		8
        /*0020*/ 	.dword	$str$1
	.align		8
        /*0028*/ 	.dword	$str$2
	.align		8
        /*0030*/ 	.dword	$str$3
	.align		8
        /*0038*/ 	.dword	$str$4


//--------------------- .nv.constant3             --------------------------
	.section	.nv.constant3,"a",@progbits
	.align	4
.nv.constant3:
	.type		cFoo,@object
	.size		cFoo,(.L_0 - cFoo)
cFoo:
	.zero		4
.L_0:


//--------------------- .text._Z14PrintGlobalValv --------------------------
	.section	.text._Z14PrintGlobalValv,"ax",@progbits
	.align	128
        .global         _Z14PrintGlobalValv
        .type           _Z14PrintGlobalValv,@function
        .size           _Z14PrintGlobalValv,(.L_x_22 - _Z14PrintGlobalValv)
        .other          _Z14PrintGlobalValv,@"STO_CUDA_ENTRY STV_DEFAULT"
_Z14PrintGlobalValv:
.text._Z14PrintGlobalValv:
[----:B------:R-:W0:Y:S08]  /*0000*/  LDC R1, c[0x0][0x37c] ;  /* 0x0000df00ff017b82 */ /* 0x000e300000000800 */
[----:B------:R-:W1:Y:S01]  /*0010*/  LDC.64 R2, c[0x4][0x10] ;  /* 0x01000400ff027b82 */ /* 0x000e620000000a00 */
[----:B------:R-:W1:Y:S01]  /*0020*/  LDCU.64 UR4, c[0x0][0x358] ;  /* 0x00006b00ff0477ac */ /* 0x000e620008000a00 */
[----:B0-----:R-:W-:Y:S01]  /*0030*/  VIADD R1, R1, 0xfffffff8 ;  /* 0xfffffff801017836 */ /* 0x001fe20000000000 */
[----:B------:R-:W0:Y:S01]  /*0040*/  LDCU.64 UR6, c[0x4][0x38] ;  /* 0x01000700ff0677ac */ /* 0x000e220008000a00 */
[----:B-1----:R-:W2:Y:S01]  /*0050*/  LDG.E R2, desc[UR4][R2.64] ;  /* 0x0000000402027981 */ /* 0x002ea2000c1e1900 */
[----:B------:R-:W-:Y:S01]  /*0060*/  MOV R0, 0x0 ;  /* 0x0000000000007802 */ /* 0x000fe20000000f00 */
[----:B------:R-:W1:Y:S01]  /*0070*/  LDCU UR4, c[0x0][0x2f8] ;  /* 0x00005f00ff0477ac */ /* 0x000e620008000800 */
[----:B0-----:R-:W-:Y:S01]  /*0080*/  IMAD.U32 R4, RZ, RZ, UR6 ;  /* 0x00000006ff047e24 */ /* 0x001fe2000f8e00ff */
[----:B------:R-:W-:Y:S01]  /*0090*/  MOV R5, UR7 ;  /* 0x0000000700057c02 */ /* 0x000fe20008000f00 */
[----:B------:R0:W3:Y:S01]  /*00a0*/  LDC.64 R8, c[0x4][R0] ;  /* 0x0100000000087b82 */ /* 0x0000e20000000a00 */
[----:B------:R-:W4:Y:S01]  /*00b0*/  LDCU UR5, c[0x0][0x2fc] ;  /* 0x00005f80ff0577ac */ /* 0x000f220008000800 */
[----:B-1----:R-:W-:-:S05]  /*00c0*/  IADD3 R6, P0, PT, R1, UR4, RZ ;  /* 0x0000000401067c10 */ /* 0x002fca000ff1e0ff */
[----:B----4-:R-:W-:Y:S01]  /*00d0*/  IMAD.X R7, RZ, RZ, UR5, P0 ;  /* 0x00000005ff077e24 */ /* 0x010fe200080e06ff */
[----:B--23--:R0:W-:Y:S07]  /*00e0*/  STL [R1], R2 ;  /* 0x0000000201007387 */ /* 0x00c1ee0000100800 */
[----:B------:R-:W-:-:S07]  /*00f0*/  LEPC R20, `(.L_x_0) ;  /* 0x000000001014794e */ /* 0x000fce0000000000 */
[----:B0-----:R-:W-:Y:S05]  /*0100*/  CALL.ABS.NOINC R8 ;  /* 0x0000000008007343 */ /* 0x001fea0003c00000 */
.L_x_0:
[----:B------:R-:W-:Y:S05]  /*0110*/  EXIT ;  /* 0x000000000000794d */ /* 0x000fea0003800000 */
.L_x_1:
[----:B------:R-:W-:-:S00]  /*0120*/  BRA `(.L_x_1) ;  /* 0xfffffffc00fc7947 */ /* 0x000fc0000383ffff */
[----:B------:R-:W-:-:S00]  /*0130*/  NOP ;  /* 0x0000000000007918 */ /* 0x000fc00000000000 */
        /* <DEDUP_REMOVED lines=12> */
.L_x_22:


//--------------------- .text._Z16ConstantToGlobalPi --------------------------
	.section	.text._Z16ConstantToGlobalPi,"ax",@progbits
	.align	128
        .global         _Z16ConstantToGlobalPi
        .type           _Z16ConstantToGlobalPi,@function
        .size           _Z16ConstantToGlobalPi,(.L_x_23 - _Z16ConstantToGlobalPi)
        .other          _Z16ConstantToGlobalPi,@"STO_CUDA_ENTRY STV_DEFAULT"
_Z16ConstantToGlobalPi:
.text._Z16ConstantToGlobalPi:
[----:B------:R-:W-:Y:S08]  /*0000*/  LDC R1, c[0x0][0x37c] ;  /* 0x0000df00ff017b82 */ /* 0x000ff00000000800 */
[----:B------:R-:W0:Y:S01]  /*0010*/  LDC R7, c[0x3][RZ] ;  /* 0x00c00000ff077b82 */ /* 0x000e220000000800 */
[----:B------:R-:W0:Y:S07]  /*0020*/  LDCU.64 UR4, c[0x0][0x358] ;  /* 0x00006b00ff0477ac */ /* 0x000e2e0008000a00 */
[----:B------:R-:W0:Y:S08]  /*0030*/  LDC.64 R2, c[0x4][0x10] ;  /* 0x01000400ff027b82 */ /* 0x000e300000000a00 */
[----:B------:R-:W1:Y:S01]  /*0040*/  LDC.64 R4, c[0x0][0x380] ;  /* 0x0000e000ff047b82 */ /* 0x000e620000000a00 */
[----:B0-----:R-:W-:Y:S04]  /*0050*/  STG.E desc[UR4][R2.64], R7 ;  /* 0x0000000702007986 */ /* 0x001fe8000c101904 */
[----:B-1----:R-:W-:Y:S01]  /*0060*/  STG.E desc[UR4][R4.64], R7 ;  /* 0x0000000704007986 */ /* 0x002fe2000c101904 */
[----:B------:R-:W-:Y:S05]  /*0070*/  EXIT ;  /* 0x000000000000794d */ /* 0x000fea0003800000 */
.L_x_2:
        /* <DEDUP_REMOVED lines=16> */
.L_x_23:


//--------------------- .text._Z32WriteAndPrintSharedMemoryDynamicv --------------------------
	.section	.text._Z32WriteAndPrintSharedMemoryDynamicv,"ax",@progbits
	.align	128
        .global         _Z32WriteAndPrintSharedMemoryDynamicv
        .type           _Z32WriteAndPrintSharedMemoryDynamicv,@function
        .size           _Z32WriteAndPrintSharedMemoryDynamicv,(.L_x_24 - _Z32WriteAndPrintSharedMemoryDynamicv)
        .other          _Z32WriteAndPrintSharedMemoryDynamicv,@"STO_CUDA_ENTRY STV_DEFAULT"
_Z32WriteAndPrintSharedMemoryDynamicv:
.text._Z32WriteAndPrintSharedMemoryDynamicv:
[----:B------:R-:W0:Y:S01]  /*0000*/  LDC R1, c[0x0][0x37c] ;  /* 0x0000df00ff017b82 */ /* 0x000e220000000800 */
[----:B------:R-:W1:Y:S07]  /*0010*/  S2R R8, SR_TID.X ;  /* 0x0000000000087919 */ /* 0x000e6e0000002100 */
[----:B------:R-:W2:Y:S01]  /*0020*/  S2UR UR5, SR_CgaCtaId ;  /* 0x00000000000579c3 */ /* 0x000ea20000008800 */
[----:B------:R-:W-:Y:S01]  /*0030*/  UMOV UR4, 0x400 ;  /* 0x0000040000047882 */ /* 0x000fe20000000000 */
[----:B------:R-:W-:Y:S01]  /*0040*/  IMAD.MOV.U32 R3, RZ, RZ, 0x2a ;  /* 0x0000002aff037424 */ /* 0x000fe200078e00ff */
[----:B------:R-:W-:Y:S01]  /*0050*/  MOV R0, 0x0 ;  /* 0x0000000000007802 */ /* 0x000fe20000000f00 */
[----:B0-----:R-:W-:Y:S01]  /*0060*/  VIADD R1, R1, 0xfffffff0 ;  /* 0xfffffff001017836 */ /* 0x001fe20000000000 */
[----:B------:R-:W0:Y:S01]  /*0070*/  LDCU.64 UR6, c[0x4][0x18] ;  /* 0x01000300ff0677ac */ /* 0x000e220008000a00 */
[----:B--2---:R-:W-:Y:S01]  /*0080*/  ULEA UR4, UR5, UR4, 0x18 ;  /* 0x0000000405047291 */ /* 0x004fe2000f8ec0ff */
[----:B------:R-:W2:Y:S01]  /*0090*/  LDCU UR5, c[0x0][0x2fc] ;  /* 0x00005f80ff0577ac */ /* 0x000ea20008000800 */
[----:B-1----:R-:W-:-:S04]  /*00a0*/  IMAD R4, R8, R3, 0x2a ;  /* 0x0000002a08047424 */ /* 0x002fc800078e0203 */
[----:B------:R-:W-:Y:S01]  /*00b0*/  LEA R5, R8, UR4, 0x2 ;  /* 0x0000000408057c11 */ /* 0x000fe2000f8e10ff */
[----:B------:R1:W3:Y:S04]  /*00c0*/  LDC.64 R2, c[0x4][R0] ;  /* 0x0100000000027b82 */ /* 0x0002e80000000a00 */
[----:B------:R0:W-:Y:S01]  /*00d0*/  STS [R5], R4 ;  /* 0x0000000405007388 */ /* 0x0001e20000000800 */
[----:B------:R-:W-:-:S03]  /*00e0*/  NOP ;  /* 0x0000000000007918 */ /* 0x000fc60000000000 */
[----:B------:R-:W4:Y:S01]  /*00f0*/  LDS.64 R10, [UR4] ;  /* 0x00000004ff0a7984 */ /* 0x000f220008000a00 */
[----:B------:R-:W5:Y:S01]  /*0100*/  LDCU UR4, c[0x0][0x2f8] ;  /* 0x00005f00ff0477ac */ /* 0x000f620008000800 */
[----:B0-----:R-:W-:Y:S01]  /*0110*/  IMAD.U32 R4, RZ, RZ, UR6 ;  /* 0x00000006ff047e24 */ /* 0x001fe2000f8e00ff */
[----:B------:R-:W-:Y:S02]  /*0120*/  MOV R5, UR7 ;  /* 0x0000000700057c02 */ /* 0x000fe40008000f00 */
[----:B-----5:R-:W-:-:S05]  /*0130*/  IADD3 R6, P0, PT, R1, UR4, RZ ;  /* 0x0000000401067c10 */ /* 0x020fca000ff1e0ff */
[----:B--2---:R-:W-:Y:S01]  /*0140*/  IMAD.X R7, RZ, RZ, UR5, P0 ;  /* 0x00000005ff077e24 */ /* 0x004fe200080e06ff */
[----:B----4-:R-:W-:Y:S01]  /*0150*/  MOV R9, R10 ;  /* 0x0000000a00097202 */ /* 0x010fe20000000f00 */
[----:B------:R1:W-:Y:S04]  /*0160*/  STL [R1+0x8], R11 ;  /* 0x0000080b01007387 */ /* 0x0003e80000100800 */
[----:B---3--:R1:W-:Y:S02]  /*0170*/  STL.64 [R1], R8 ;  /* 0x0000000801007387 */ /* 0x0083e40000100a00 */
[----:B------:R-:W-:-:S07]  /*0180*/  LEPC R20, `(.L_x_3) ;  /* 0x000000001014794e */ /* 0x000fce0000000000 */
[----:B-1----:R-:W-:Y:S05]  /*0190*/  CALL.ABS.NOINC R2 ;  /* 0x0000000002007343 */ /* 0x002fea0003c00000 */
.L_x_3:
[----:B------:R-:W-:Y:S05]  /*01a0*/  EXIT ;  /* 0x000000000000794d */ /* 0x000fea0003800000 */
.L_x_4:
        /* <DEDUP_REMOVED lines=13> */
.L_x_24:


//--------------------- .text._Z30WriteAndPrintSharedMemoryFixedv --------------------------
	.section	.text._Z30WriteAndPrintSharedMemoryFixedv,"ax",@progbits
	.align	128
        .global         _Z30WriteAndPrintSharedMemoryFixedv
        .type           _Z30WriteAndPrintSharedMemoryFixedv,@function
        .size           _Z30WriteAndPrintSharedMemoryFixedv,(.L_x_25 - _Z30WriteAndPrintSharedMemoryFixedv)
        .other          _Z30WriteAndPrintSharedMemoryFixedv,@"STO_CUDA_ENTRY STV_DEFAULT"
_Z30WriteAndPrintSharedMemoryFixedv:
.text._Z30WriteAndPrintSharedMemoryFixedv:
[----:B------:R-:W0:Y:S01]  /*0000*/  LDC R1, c[0x0][0x37c] ;  /* 0x0000df00ff017b82 */ /* 0x000e220000000800 */
[----:B------:R-:W1:Y:S01]  /*0010*/  S2R R18, SR_TID.X ;  /* 0x0000000000127919 */ /* 0x000e620000002100 */
[----:B------:R-:W2:Y:S01]  /*0020*/  LDCU UR4, c[0x0][0x2f8] ;  /* 0x00005f00ff0477ac */ /* 0x000ea20008000800 */
[----:B0-----:R-:W-:Y:S01]  /*0030*/  VIADD R1, R1, 0xfffffff0 ;  /* 0xfffffff001017836 */ /* 0x001fe20000000000 */
[----:B------:R-:W-:Y:S01]  /*0040*/  BSSY.RECONVERGENT B0, `(.L_x_5) ;  /* 0x000000d000007945 */ /* 0x000fe20003800200 */
[----:B------:R-:W0:Y:S03]  /*0050*/  LDCU UR5, c[0x0][0x2fc] ;  /* 0x00005f80ff0577ac */ /* 0x000e260008000800 */
[----:B--2---:R-:W-:-:S05]  /*0060*/  IADD3 R22, P1, PT, R1, UR4, RZ ;  /* 0x0000000401167c10 */ /* 0x004fca000ff3e0ff */
[----:B0-----:R-:W-:Y:S01]  /*0070*/  IMAD.X R2, RZ, RZ, UR5, P1 ;  /* 0x00000005ff027e24 */ /* 0x001fe200088e06ff */
[----:B-1----:R-:W-:-:S13]  /*0080*/  ISETP.NE.AND P0, PT, R18, 0x3, PT ;  /* 0x000000031200780c */ /* 0x002fda0003f05270 */
[----:B------:R-:W-:Y:S05]  /*0090*/  @P0 BRA `(.L_x_6) ;  /* 0x00000000001c0947 */ /* 0x000fea0003800000 */
[----:B------:R-:W-:-:S07]  /*00a0*/  CS2R R4, SR_CLOCKLO ;  /* 0x0000000000047805 */ /* 0x000fce0000015000 */
.L_x_7:
[----:B------:R-:W-:-:S06]  /*00b0*/  CS2R R6, SR_CLOCKLO ;  /* 0x0000000000067805 */ /* 0x000fcc0000015000 */
[----:B------:R-:W-:-:S05]  /*00c0*/  IADD3 R0, P0, PT, -R4, R6, RZ ;  /* 0x0000000604007210 */ /* 0x000fca0007f1e1ff */
[----:B------:R-:W-:Y:S01]  /*00d0*/  IMAD.X R6, R7, 0x1, ~R5, P0 ;  /* 0x0000000107067824 */ /* 0x000fe200000e0e05 */
[----:B------:R-:W-:-:S04]  /*00e0*/  ISETP.GE.U32.AND P0, PT, R0, 0x2a05f200, PT ;  /* 0x2a05f2000000780c */ /* 0x000fc80003f06070 */
[----:B------:R-:W-:-:S13]  /*00f0*/  ISETP.GE.AND.EX P0, PT, R6, 0x1, PT, P0 ;  /* 0x000000010600780c */ /* 0x000fda0003f06300 */
[----:B------:R-:W-:Y:S05]  /*0100*/  @!P0 BRA `(.L_x_7) ;  /* 0xfffffffc00e88947 */ /* 0x000fea000383ffff */
.L_x_6:
[----:B------:R-:W-:Y:S05]  /*0110*/  BSYNC.RECONVERGENT B0 ;  /* 0x0000000000007941 */ /* 0x000fea0003800200 */
.L_x_5:
[----:B------:R-:W0:Y:S01]  /*0120*/  S2UR UR36, SR_CgaCtaId ;  /* 0x00000000002479c3 */ /* 0x000e220000008800 */
[----:B------:R-:W-:Y:S01]  /*0130*/  UMOV UR4, 0x400 ;  /* 0x0000040000047882 */ /* 0x000fe20000000000 */
[----:B------:R-:W-:Y:S01]  /*0140*/  HFMA2 R17, -RZ, RZ, 0, 0 ;  /* 0x00000000ff117431 */ /* 0x000fe200000001ff */
[----:B0-----:R-:W-:Y:S02]  /*0150*/  ULEA UR36, UR36, UR4, 0x18 ;  /* 0x0000000424247291 */ /* 0x001fe4000f8ec0ff */
[----:B------:R-:W0:Y:S04]  /*0160*/  LDCU UR4, c[0x0][0x360] ;  /* 0x00006c00ff0477ac */ /* 0x000e280008000800 */
[----:B------:R-:W-:-:S05]  /*0170*/  LEA R3, R18, UR36, 0x2 ;  /* 0x0000002412037c11 */ /* 0x000fca000f8e10ff */
[----:B------:R1:W-:Y:S01]  /*0180*/  STS [R3], R18 ;  /* 0x0000001203007388 */ /* 0x0003e20000000800 */
[----:B0-----:R-:W-:Y:S02]  /*0190*/  UISETP.GE.U32.AND UP0, UPT, UR4, 0x4, UPT ;  /* 0x000000040400788c */ /* 0x001fe4000bf06070 */
[----:B------:R-:W-:-:S07]  /*01a0*/  ULOP3.LUT UR37, UR4, 0x3, URZ, 0xc0, !UPT ;  /* 0x0000000304257892 */ /* 0x000fce000f8ec0ff */
[----:B-1----:R-:W-:Y:S05]  /*01b0*/  BRA.U !UP0, `(.L_x_8) ;  /* 0x0000000108f87547 */ /* 0x002fea000b800000 */
[----:B------:R-:W-:Y:S01]  /*01c0*/  UIADD3 UR5, UPT, UPT, UR36, 0x8, URZ ;  /* 0x0000000824057890 */ /* 0x000fe2000fffe0ff */
[----:B------:R-:W-:Y:S01]  /*01d0*/  BSSY.RECONVERGENT B6, `(.L_x_8) ;  /* 0x000003c000067945 */ /* 0x000fe20003800200 */
[----:B------:R-:W-:Y:S01]  /*01e0*/  ULOP3.LUT UR4, UR4, 0x7fc, URZ, 0xc0, !UPT ;  /* 0x000007fc04047892 */ /* 0x000fe2000f8ec0ff */
[----:B------:R-:W-:-:S03]  /*01f0*/  IMAD.MOV.U32 R19, RZ, RZ, RZ ;  /* 0x000000ffff137224 */ /* 0x000fc600078e00ff */
[----:B------:R-:W-:Y:S02]  /*0200*/  IMAD.U32 R16, RZ, RZ, UR5 ;  /* 0x00000005ff107e24 */ /* 0x000fe4000f8e00ff */
[----:B------:R-:W-:-:S07]  /*0210*/  IMAD.U32 R17, RZ, RZ, UR4 ;  /* 0x00000004ff117e24 */ /* 0x000fce000f8e00ff */
.L_x_13:
[----:B------:R-:W0:Y:S01]  /*0220*/  LDS R0, [R16+-0x8] ;  /* 0xfffff80010007984 */ /* 0x000e220000000800 */
[----:B------:R-:W-:Y:S01]  /*0230*/  MOV R23, 0x0 ;  /* 0x0000000000177802 */ /* 0x000fe20000000f00 */
[----:B------:R-:W1:Y:S01]  /*0240*/  LDCU.64 UR4, c[0x4][0x20] ;  /* 0x01000400ff0477ac */ /* 0x000e620008000a00 */
[----:B------:R-:W-:Y:S01]  /*0250*/  IMAD.MOV.U32 R6, RZ, RZ, R22 ;  /* 0x000000ffff067224 */ /* 0x000fe200078e0016 */
[----:B------:R2:W-:Y:S01]  /*0260*/  STL.64 [R1], R18 ;  /* 0x0000001201007387 */ /* 0x0005e20000100a00 */
[----:B------:R2:W3:Y:S01]  /*0270*/  LDC.64 R8, c[0x4][R23] ;  /* 0x0100000017087b82 */ /* 0x0004e20000000a00 */
[----:B------:R-:W-:Y:S01]  /*0280*/  IMAD.MOV.U32 R7, RZ, RZ, R2 ;  /* 0x000000ffff077224 */ /* 0x000fe200078e0002 */
[----:B-1----:R-:W-:Y:S01]  /*0290*/  MOV R4, UR4 ;  /* 0x0000000400047c02 */ /* 0x002fe20008000f00 */
[----:B------:R-:W-:Y:S01]  /*02a0*/  IMAD.U32 R5, RZ, RZ, UR5 ;  /* 0x00000005ff057e24 */ /* 0x000fe2000f8e00ff */
[----:B0-----:R2:W-:Y:S06]  /*02b0*/  STL [R1+0x8], R0 ;  /* 0x0000080001007387 */ /* 0x0015ec0000100800 */
[----:B------:R-:W-:-:S07]  /*02c0*/  LEPC R20, `(.L_x_9) ;  /* 0x000000001014794e */ /* 0x000fce0000000000 */
[----:B--23--:R-:W-:Y:S05]  /*02d0*/  CALL.ABS.NOINC R8 ;  /* 0x0000000008007343 */ /* 0x00cfea0003c00000 */
.L_x_9:
[----:B------:R-:W0:Y:S01]  /*02e0*/  LDS R0, [R16+-0x4] ;  /* 0xfffffc0010007984 */ /* 0x000e220000000800 */
[----:B------:R-:W-:Y:S01]  /*02f0*/  IADD3 R11, PT, PT, R19, 0x1, RZ ;  /* 0x00000001130b7810 */ /* 0x000fe20007ffe0ff */
[----:B------:R-:W-:Y:S01]  /*0300*/  IMAD.MOV.U32 R10, RZ, RZ, R18 ;  /* 0x000000ffff0a7224 */ /* 0x000fe200078e0012 */
[----:B------:R1:W2:Y:S01]  /*0310*/  LDC.64 R8, c[0x4][R23] ;  /* 0x0100000017087b82 */ /* 0x0002a20000000a00 */
[----:B------:R-:W3:Y:S01]  /*0320*/  LDCU.64 UR4, c[0x4][0x20] ;  /* 0x01000400ff0477ac */ /* 0x000ee20008000a00 */
[----:B------:R-:W-:Y:S01]  /*0330*/  MOV R6, R22 ;  /* 0x0000001600067202 */ /* 0x000fe20000000f00 */
[----:B------:R-:W-:Y:S01]  /*0340*/  IMAD.MOV.U32 R7, RZ, RZ, R2 ;  /* 0x000000ffff077224 */ /* 0x000fe200078e0002 */
[----:B------:R1:W-:Y:S01]  /*0350*/  STL.64 [R1], R10 ;  /* 0x0000000a01007387 */ /* 0x0003e20000100a00 */
[----:B---3--:R-:W-:Y:S02]  /*0360*/  IMAD.U32 R4, RZ, RZ, UR4 ;  /* 0x00000004ff047e24 */ /* 0x008fe4000f8e00ff */
[----:B------:R-:W-:Y:S01]  /*0370*/  IMAD.U32 R5, RZ, RZ, UR5 ;  /* 0x00000005ff057e24 */ /* 0x000fe2000f8e00ff */
[----:B0-----:R1:W-:Y:S06]  /*0380*/  STL [R1+0x8], R0 ;  /* 0x0000080001007387 */ /* 0x0013ec0000100800 */
[----:B------:R-:W-:-:S07]  /*0390*/  LEPC R20, `(.L_x_10) ;  /* 0x000000001014794e */ /* 0x000fce0000000000 */
[----:B-12---:R-:W-:Y:S05]  /*03a0*/  CALL.ABS.NOINC R8 ;  /* 0x0000000008007343 */ /* 0x006fea0003c00000 */
.L_x_10:
[----:B------:R-:W0:Y:S01]  /*03b0*/  LDS R0, [R16] ;  /* 0x0000000010007984 */ /* 0x000e220000000800 */
[----:B------:R-:W-:Y:S01]  /*03c0*/  VIADD R11, R19, 0x2 ;  /* 0x00000002130b7836 */ /* 0x000fe20000000000 */
[----:B------:R1:W2:Y:S01]  /*03d0*/  LDC.64 R8, c[0x4][R23] ;  /* 0x0100000017087b82 */ /* 0x0002a20000000a00 */
[----:B------:R-:W-:Y:S01]  /*03e0*/  IMAD.MOV.U32 R10, RZ, RZ, R18 ;  /* 0x000000ffff0a7224 */ /* 0x000fe200078e0012 */
[----:B------:R-:W3:Y:S01]  /*03f0*/  LDCU.64 UR4, c[0x4][0x20] ;  /* 0x01000400ff0477ac */ /* 0x000ee20008000a00 */
[----:B------:R-:W-:Y:S02]  /*0400*/  IMAD.MOV.U32 R6, RZ, RZ, R22 ;  /* 0x000000ffff067224 */ /* 0x000fe400078e0016 */
[----:B------:R-:W-:Y:S01]  /*0410*/  IMAD.MOV.U32 R7, RZ, RZ, R2 ;  /* 0x000000ffff077224 */ /* 0x000fe200078e0002 */
[----:B------:R1:W-:Y:S01]  /*0420*/  STL.64 [R1], R10 ;  /* 0x0000000a01007387 */ /* 0x0003e20000100a00 */
[----:B---3--:R-:W-:Y:S01]  /*0430*/  MOV R4, UR4 ;  /* 0x0000000400047c02 */ /* 0x008fe20008000f00 */
[----:B------:R-:W-:-:S02]  /*0440*/  IMAD.U32 R5, RZ, RZ, UR5 ;  /* 0x00000005ff057e24 */ /* 0x000fc4000f8e00ff */
[----:B0-----:R1:W-:Y:S05]  /*0450*/  STL [R1+0x8], R0 ;  /* 0x0000080001007387 */ /* 0x0013ea0000100800 */
[----:B------:R-:W-:-:S07]  /*0460*/  LEPC R20, `(.L_x_11) ;  /* 0x000000001014794e */ /* 0x000fce0000000000 */
[----:B-12---:R-:W-:Y:S05]  /*0470*/  CALL.ABS.NOINC R8 ;  /* 0x0000000008007343 */ /* 0x006fea0003c00000 */
.L_x_11:
[----:B------:R-:W0:Y:S01]  /*0480*/  LDS R0, [R16+0x4] ;  /* 0x0000040010007984 */ /* 0x000e220000000800 */
[----:B------:R-:W-:Y:S01]  /*0490*/  IADD3 R11, PT, PT, R19, 0x3, RZ ;  /* 0x00000003130b7810 */ /* 0x000fe20007ffe0ff */
[----:B------:R-:W-:Y:S01]  /*04a0*/  IMAD.MOV.U32 R10, RZ, RZ, R18 ;  /* 0x000000ffff0a7224 */ /* 0x000fe200078e0012 */
[----:B------:R1:W2:Y:S01]  /*04b0*/  LDC.64 R8, c[0x4][R23] ;  /* 0x0100000017087b82 */ /* 0x0002a20000000a00 */
[----:B------:R-:W3:Y:S01]  /*04c0*/  LDCU.64 UR4, c[0x4][0x20] ;  /* 0x01000400ff0477ac */ /* 0x000ee20008000a00 */
[----:B------:R-:W-:Y:S02]  /*04d0*/  IMAD.MOV.U32 R6, RZ, RZ, R22 ;  /* 0x000000ffff067224 */ /* 0x000fe400078e0016 */
[----:B------:R1:W-:Y:S01]  /*04e0*/  STL.64 [R1], R10 ;  /* 0x0000000a01007387 */ /* 0x0003e20000100a00 */
[----:B------:R-:W-:Y:S02]  /*04f0*/  IMAD.MOV.U32 R7, RZ, RZ, R2 ;  /* 0x000000ffff077224 */ /* 0x000fe400078e0002 */
[----:B---3--:R-:W-:Y:S01]  /*0500*/  IMAD.U32 R4, RZ, RZ, UR4 ;  /* 0x00000004ff047e24 */ /* 0x008fe2000f8e00ff */
[----:B------:R-:W-:Y:S01]  /*0510*/  MOV R5, UR5 ;  /* 0x0000000500057c02 */ /* 0x000fe20008000f00 */
[----:B0-----:R1:W-:Y:S06]  /*0520*/  STL [R1+0x8], R0 ;  /* 0x0000080001007387 */ /* 0x0013ec0000100800 */
[----:B------:R-:W-:-:S07]  /*0530*/  LEPC R20, `(.L_x_12) ;  /* 0x000000001014794e */ /* 0x000fce0000000000 */
[----:B-12---:R-:W-:Y:S05]  /*0540*/  CALL.ABS.NOINC R8 ;  /* 0x0000000008007343 */ /* 0x006fea0003c00000 */
.L_x_12:
[----:B------:R-:W-:Y:S01]  /*0550*/  IADD3 R19, PT, PT, R19, 0x4, RZ ;  /* 0x0000000413137810 */ /* 0x000fe20007ffe0ff */
[----:B------:R-:W-:-:S03]  /*0560*/  VIADD R16, R16, 0x10 ;  /* 0x0000001010107836 */ /* 0x000fc60000000000 */
[----:B------:R-:W-:-:S13]  /*0570*/  ISETP.NE.AND P0, PT, R19, R17, PT ;  /* 0x000000111300720c */ /* 0x000fda0003f05270 */
[----:B------:R-:W-:Y:S05]  /*0580*/  @P0 BRA `(.L_x_13) ;  /* 0xfffffffc00240947 */ /* 0x000fea000383ffff */
[----:B------:R-:W-:Y:S05]  /*0590*/  BSYNC.RECONVERGENT B6 ;  /* 0x0000000000067941 */ /* 0x000fea0003800200 */
.L_x_8:
[----:B------:R-:W-:-:S13]  /*05a0*/  ISETP.NE.AND P0, PT, RZ, UR37, PT ;  /* 0x00000025ff007c0c */ /* 0x000fda000bf05270 */
[----:B------:R-:W-:Y:S05]  /*05b0*/  @!P0 EXIT ;  /* 0x000000000000894d */ /* 0x000fea0003800000 */
[----:B------:R-:W-:Y:S01]  /*05c0*/  UIADD3 UR4, UPT, UPT, -UR37, URZ, URZ ;  /* 0x000000ff25047290 */ /* 0x000fe2000fffe1ff */
[----:B------:R-:W-:-:S05]  /*05d0*/  LEA R23, R17, UR36, 0x2 ;  /* 0x0000002411177c11 */ /* 0x000fca000f8e10ff */
[----:B------:R-:W-:-:S07]  /*05e0*/  IMAD.U32 R19, RZ, RZ, UR4 ;  /* 0x00000004ff137e24 */ /* 0x000fce000f8e00ff */
.L_x_15:
[----:B------:R-:W0:Y:S01]  /*05f0*/  LDS R0, [R23] ;  /* 0x0000000017007984 */ /* 0x000e220000000800 */
[----:B------:R-:W-:Y:S01]  /*0600*/  MOV R8, 0x0 ;  /* 0x0000000000087802 */ /* 0x000fe20000000f00 */
[----:B------:R-:W1:Y:S01]  /*0610*/  LDCU.64 UR4, c[0x4][0x20] ;  /* 0x01000400ff0477ac */ /* 0x000e620008000a00 */
[----:B------:R-:W-:Y:S01]  /*0620*/  VIADD R19, R19, 0x1 ;  /* 0x0000000113137836 */ /* 0x000fe20000000000 */
[----:B------:R-:W-:Y:S01]  /*0630*/  MOV R16, R18 ;  /* 0x0000001200107202 */ /* 0x000fe20000000f00 */
[----:B------:R-:W-:Y:S02]  /*0640*/  IMAD.MOV.U32 R6, RZ, RZ, R22 ;  /* 0x000000ffff067224 */ /* 0x000fe400078e0016 */
[----:B------:R-:W2:Y:S01]  /*0650*/  LDC.64 R8, c[0x4][R8] ;  /* 0x0100000008087b82 */ /* 0x000ea20000000a00 */
[----:B------:R-:W-:Y:S01]  /*0660*/  ISETP.NE.AND P0, PT, R19, RZ, PT ;  /* 0x000000ff1300720c */ /* 0x000fe20003f05270 */
[----:B------:R3:W-:Y:S01]  /*0670*/  STL.64 [R1], R16 ;  /* 0x0000001001007387 */ /* 0x0007e20000100a00 */
[----:B------:R-:W-:-:S02]  /*0680*/  IMAD.MOV.U32 R7, RZ, RZ, R2 ;  /* 0x000000ffff077224 */ /* 0x000fc400078e0002 */
[----:B-1----:R-:W-:Y:S01]  /*0690*/  IMAD.U32 R4, RZ, RZ, UR4 ;  /* 0x00000004ff047e24 */ /* 0x002fe2000f8e00ff */
[----:B------:R-:W-:Y:S02]  /*06a0*/  MOV R5, UR5 ;  /* 0x0000000500057c02 */ /* 0x000fe40008000f00 */
[----:B---3--:R-:W-:Y:S01]  /*06b0*/  P2R R16, PR, RZ, 0x1 ;  /* 0x00000001ff107803 */ /* 0x008fe20000000000 */
[----:B0-----:R0:W-:Y:S06]  /*06c0*/  STL [R1+0x8], R0 ;  /* 0x0000080001007387 */ /* 0x0011ec0000100800 */
[----:B------:R-:W-:-:S07]  /*06d0*/  LEPC R20, `(.L_x_14) ;  /* 0x000000001014794e */ /* 0x000fce0000000000 */
[----:B0-2---:R-:W-:Y:S05]  /*06e0*/  CALL.ABS.NOINC R8 ;  /* 0x0000000008007343 */ /* 0x005fea0003c00000 */
.L_x_14:
[----:B------:R-:W-:Y:S01]  /*06f0*/  ISETP.NE.AND P6, PT, R16, RZ, PT ;  /* 0x000000ff1000720c */ /* 0x000fe20003fc5270 */
[----:B------:R-:W-:Y:S01]  /*0700*/  VIADD R17, R17, 0x1 ;  /* 0x0000000111117836 */ /* 0x000fe20000000000 */
[----:B------:R-:W-:-:S11]  /*0710*/  IADD3 R23, PT, PT, R23, 0x4, RZ ;  /* 0x0000000417177810 */ /* 0x000fd60007ffe0ff */
[----:B------:R-:W-:Y:S05]  /*0720*/  @P6 BRA `(.L_x_15) ;  /* 0xfffffffc00b06947 */ /* 0x000fea000383ffff */
[----:B------:R-:W-:Y:S05]  /*0730*/  EXIT ;  /* 0x000000000000794d */ /* 0x000fea0003800000 */
.L_x_16:
        /* <DEDUP_REMOVED lines=12> */
.L_x_25:


//--------------------- .text._Z17WriteGlobalMemoryPi --------------------------
	.section	.text._Z17WriteGlobalMemoryPi,"ax",@progbits
	.align	128
        .global         _Z17WriteGlobalMemoryPi
        .type           _Z17WriteGlobalMemoryPi,@function
        .size           _Z17WriteGlobalMemoryPi,(.L_x_26 - _Z17WriteGlobalMemoryPi)
        .other          _Z17WriteGlobalMemoryPi,@"STO_CUDA_ENTRY STV_DEFAULT"
_Z17WriteGlobalMemoryPi:
.text._Z17WriteGlobalMemoryPi:
[----:B------:R-:W-:Y:S08]  /*0000*/  LDC R1, c[0x0][0x37c] ;  /* 0x0000df00ff017b82 */ /* 0x000ff00000000800 */
[----:B------:R-:W0:Y:S01]  /*0010*/  LDC.64 R2, c[0x0][0x380] ;  /* 0x0000e000ff027b82 */ /* 0x000e220000000a00 */
[----:B------:R-:W0:Y:S01]  /*0020*/  LDCU.64 UR4, c[0x0][0x358] ;  /* 0x00006b00ff0477ac */ /* 0x000e220008000a00 */
[----:B------:R-:W-:-:S05]  /*0030*/  HFMA2 R5, -RZ, RZ, 0, 0.0001051425933837890625 ;  /* 0x000006e4ff057431 */ /* 0x000fca00000001ff */
[----:B0-----:R-:W-:Y:S01]  /*0040*/  STG.E desc[UR4][R2.64], R5 ;  /* 0x0000000502007986 */ /* 0x001fe2000c101904 */
[----:B------:R-:W-:Y:S05]  /*0050*/  EXIT ;  /* 0x000000000000794d */ /* 0x000fea0003800000 */
.L_x_17:
        /* <DEDUP_REMOVED lines=10> */
.L_x_26:


//--------------------- .text._Z16ReadGlobalMemoryPKi --------------------------
	.section	.text._Z16ReadGlobalMemoryPKi,"ax",@progbits
	.align	128
        .global         _Z16ReadGlobalMemoryPKi
        .type           _Z16ReadGlobalMemoryPKi,@function
        .size           _Z16ReadGlobalMemoryPKi,(.L_x_27 - _Z16ReadGlobalMemoryPKi)
        .other          _Z16ReadGlobalMemoryPKi,@"STO_CUDA_ENTRY STV_DEFAULT"
_Z16ReadGlobalMemoryPKi:
.text._Z16ReadGlobalMemoryPKi:
[----:B------:R-:W0:Y:S08]  /*0000*/  LDC R1, c[0x0][0x37c] ;  /* 0x0000df00ff017b82 */ /* 0x000e300000000800 */
[----:B------:R-:W1:Y:S01]  /*0010*/  LDC.64 R2, c[0x0][0x380] ;  /* 0x0000e000ff027b82 */ /* 0x000e620000000a00 */
[----:B------:R-:W1:Y:S01]  /*0020*/  LDCU.64 UR4, c[0x0][0x358] ;  /* 0x00006b00ff0477ac */ /* 0x000e620008000a00 */
[----:B0-----:R-:W-:-:S02]  /*0030*/  VIADD R1, R1, 0xfffffff8 ;  /* 0xfffffff801017836 */ /* 0x001fc40000000000 */
[----:B------:R-:W-:Y:S01]  /*0040*/  IMAD.MOV.U32 R10, RZ, RZ, 0x2a ;  /* 0x0000002aff0a7424 */ /* 0x000fe200078e00ff */
[----:B------:R-:W0:Y:S01]  /*0050*/  LDCU.64 UR6, c[0x4][0x30] ;  /* 0x01000600ff0677ac */ /* 0x000e220008000a00 */
[----:B-1----:R-:W2:Y:S01]  /*0060*/  LDG.E.CONSTANT R11, desc[UR4][R2.64] ;  /* 0x00000004020b7981 */ /* 0x002ea2000c1e9900 */
[----:B------:R-:W-:Y:S01]  /*0070*/  MOV R0, 0x0 ;  /* 0x0000000000007802 */ /* 0x000fe20000000f00 */
[----:B------:R-:W1:Y:S01]  /*0080*/  LDCU UR4, c[0x0][0x2f8] ;  /* 0x00005f00ff0477ac */ /* 0x000e620008000800 */
[----:B0-----:R-:W-:Y:S01]  /*0090*/  MOV R4, UR6 ;  /* 0x0000000600047c02 */ /* 0x001fe20008000f00 */
[----:B------:R-:W-:Y:S01]  /*00a0*/  IMAD.U32 R5, RZ, RZ, UR7 ;  /* 0x00000007ff057e24 */ /* 0x000fe2000f8e00ff */
[----:B------:R0:W3:Y:S01]  /*00b0*/  LDC.64 R8, c[0x4][R0] ;  /* 0x0100000000087b82 */ /* 0x0000e20000000a00 */
[----:B------:R-:W4:Y:S01]  /*00c0*/  LDCU UR5, c[0x0][0x2fc] ;  /* 0x00005f80ff0577ac */ /* 0x000f220008000800 */
[----:B-1----:R-:W-:-:S04]  /*00d0*/  IADD3 R6, P0, PT, R1, UR4, RZ ;  /* 0x0000000401067c10 */ /* 0x002fc8000ff1e0ff */
[----:B----4-:R-:W-:Y:S01]  /*00e0*/  IADD3.X R7, PT, PT, RZ, UR5, RZ, P0, !PT ;  /* 0x00000005ff077c10 */ /* 0x010fe200087fe4ff */
[----:B--23--:R0:W-:Y:S08]  /*00f0*/  STL.64 [R1], R10 ;  /* 0x0000000a01007387 */ /* 0x00c1f00000100a00 */
[----:B------:R-:W-:-:S07]  /*0100*/  LEPC R20, `(.L_x_18) ;  /* 0x000000001014794e */ /* 0x000fce0000000000 */
[----:B0-----:R-:W-:Y:S05]  /*0110*/  CALL.ABS.NOINC R8 ;  /* 0x0000000008007343 */ /* 0x001fea0003c00000 */
.L_x_18:
[----:B------:R-:W-:Y:S05]  /*0120*/  EXIT ;  /* 0x000000000000794d */ /* 0x000fea0003800000 */
.L_x_19:
        /* <DEDUP_REMOVED lines=13> */
.L_x_27:


//--------------------- .text._Z18ReadConstantMemoryv --------------------------
	.section	.text._Z18ReadConstantMemoryv,"ax",@progbits
	.align	128
        .global         _Z18ReadConstantMemoryv
        .type           _Z18ReadConstantMemoryv,@function
        .size           _Z18ReadConstantMemoryv,(.L_x_28 - _Z18ReadConstantMemoryv)
        .other          _Z18ReadConstantMemoryv,@"STO_CUDA_ENTRY STV_DEFAULT"
_Z18ReadConstantMemoryv:
.text._Z18ReadConstantMemoryv:
[----:B------:R-:W0:Y:S08]  /*0000*/  LDC R1, c[0x0][0x37c] ;  /* 0x0000df00ff017b82 */ /* 0x000e300000000800 */
[----:B------:R-:W1:Y:S01]  /*0010*/  LDC R8, c[0x3][RZ] ;  /* 0x00c00000ff087b82 */ /* 0x000e620000000800 */
[----:B0-----:R-:W-:Y:S01]  /*0020*/  VIADD R1, R1, 0xfffffff8 ;  /* 0xfffffff801017836 */ /* 0x001fe20000000000 */
[----:B------:R-:W-:Y:S01]  /*0030*/  MOV R0, 0x0 ;  /* 0x0000000000007802 */ /* 0x000fe20000000f00 */
[----:B------:R-:W0:Y:S01]  /*0040*/  LDCU UR4, c[0x0][0x2f8] ;  /* 0x00005f00ff0477ac */ /* 0x000e220008000800 */
[----:B------:R-:W2:Y:S04]  /*0050*/  LDCU.64 UR6, c[0x4][0x28] ;  /* 0x01000500ff0677ac */ /* 0x000ea80008000a00 */
[----:B------:R3:W4:Y:S01]  /*0060*/  LDC.64 R2, c[0x4][R0] ;  /* 0x0100000000027b82 */ /* 0x0007220000000a00 */
[----:B------:R-:W5:Y:S01]  /*0070*/  LDCU UR5, c[0x0][0x2fc] ;  /* 0x00005f80ff0577ac */ /* 0x000f620008000800 */
[----:B0-----:R-:W-:Y:S01]  /*0080*/  IADD3 R6, P0, PT, R1, UR4, RZ ;  /* 0x0000000401067c10 */ /* 0x001fe2000ff1e0ff */
[----:B-1----:R3:W-:Y:S01]  /*0090*/  STL [R1], R8 ;  /* 0x0000000801007387 */ /* 0x0027e20000100800 */
[----:B--2---:R-:W-:Y:S01]  /*00a0*/  IMAD.U32 R4, RZ, RZ, UR6 ;  /* 0x00000006ff047e24 */ /* 0x004fe2000f8e00ff */
[----:B------:R-:W-:-:S02]  /*00b0*/  MOV R5, UR7 ;  /* 0x0000000700057c02 */ /* 0x000fc40008000f00 */
[----:B-----5:R-:W-:-:S08]  /*00c0*/  IMAD.X R7, RZ, RZ, UR5, P0 ;  /* 0x00000005ff077e24 */ /* 0x020fd000080e06ff */
[----:B------:R-:W-:-:S07]  /*00d0*/  LEPC R20, `(.L_x_20) ;  /* 0x000000001014794e */ /* 0x000fce0000000000 */
[----:B---34-:R-:W-:Y:S05]  /*00e0*/  CALL.ABS.NOINC R2 ;  /* 0x0000000002007343 */ /* 0x018fea0003c00000 */
.L_x_20:
[----:B------:R-:W-:Y:S05]  /*00f0*/  EXIT ;  /* 0x000000000000794d */ /* 0x000fea0003800000 */
.L_x_21:
        /* <DEDUP_REMOVED lines=16> */
.L_x_28:


//--------------------- .nv.global.init           --------------------------
	.section	.nv.global.init,"aw",@progbits
	.align	4
.nv.global.init:
	.type		dFoo,@object
	.size		dFoo,($str$4 - dFoo)
dFoo:
        /*0000*/ 	.byte	0x2a, 0x00, 0x00, 0x00
	.type		$str$4,@object
	.size		$str$4,($str$1 - $str$4)
$str$4:
        /*0004*/ 	.byte	0x67, 0x6c, 0x6f, 0x62, 0x61, 0x6c, 0x20, 0x76, 0x61, 0x6c, 0x75, 0x65, 0x3d, 0x20, 0x25, 0x64
        /*0014*/ 	.byte	0x0a, 0x00
	.type		$str$1,@object
	.size		$str$1,($str$2 - $str$1)
$str$1:
        /*0016*/ 	.byte	0x54, 0x68, 0x72, 0x65, 0x61, 0x64, 0x49, 0x44, 0x3a, 0x20, 0x25, 0x64, 0x2c, 0x20, 0x69, 0x64
        /*0026*/ 	.byte	0x78, 0x3a, 0x20, 0x25, 0x64, 0x2c, 0x20, 0x76, 0x61, 0x6c, 0x3a, 0x20, 0x25, 0x64, 0x0a, 0x00
	.type		$str$2,@object
	.size		$str$2,($str$3 - $str$2)
$str$2:
        /*0036*/ 	.byte	0x47, 0x50, 0x55, 0x3a, 0x20, 0x52, 0x65, 0x61, 0x64, 0x69, 0x6e, 0x67, 0x20, 0x63, 0x6f, 0x6e
        /*0046*/ 	.byte	0x73, 0x74, 0x61, 0x6e, 0x74, 0x20, 0x6d, 0x65, 0x6d, 0x6f, 0x72, 0x79, 0x20, 0x2d, 0x2d, 0x3e
        /*0056*/ 	.byte	0x20, 0x25, 0x78, 0x0a, 0x00
	.type		$str$3,@object
	.size		$str$3,($str - $str$3)
$str$3:
        /*005b*/ 	.byte	0x47, 0x50, 0x55, 0x3a, 0x20, 0x52, 0x65, 0x61, 0x64, 0x69, 0x6e, 0x67, 0x20, 0x67, 0x6c, 0x6f
        /*006b*/ 	.byte	0x62, 0x61, 0x6c, 0x20, 0x6d, 0x65, 0x6d, 0x6f, 0x72, 0x79, 0x20, 0x2d, 0x2d, 0x3e, 0x20, 0x25
        /*007b*/ 	.byte	0x64, 0x20, 0x25, 0x78, 0x0a, 0x00
	.type		$str,@object
	.size		$str,(.L_3 - $str)
$str:
        /*0081*/ 	.byte	0x54, 0x68, 0x72, 0x65, 0x61, 0x64, 0x49, 0x44, 0x3a, 0x20, 0x25, 0x64, 0x2c, 0x20, 0x73, 0x46
        /*0091*/ 	.byte	0x6f, 0x6f, 0x5b, 0x30, 0x5d, 0x3a, 0x20, 0x25, 0x64, 0x2c, 0x20, 0x73, 0x46, 0x6f, 0x6f, 0x5b
        /*00a1*/ 	.byte	0x31, 0x5d, 0x3a, 0x20, 0x25, 0x64, 0x0a, 0x00
.L_3:


//--------------------- .nv.shared._Z14PrintGlobalValv --------------------------
	.section	.nv.shared._Z14PrintGlobalValv,"aw",@nobits
	.sectionflags	@""
	.align	16
	.zero		1024


//--------------------- .nv.shared.reserved.0     --------------------------
	.section	.nv.shared.reserved.0,"aw",@nobits
	.weak		__nv_reservedSMEM_offset_0_alias
	.size		__nv_reservedSMEM_offset_0_alias, 0, 64
	.other		__nv_reservedSMEM_offset_0_alias,@"STO_CUDA_RESERVED_SHARED STV_DEFAULT"
__nv_reservedSMEM_offset_0_alias:
	.zero		0
	.zero		64


//--------------------- .nv.global                --------------------------
	.section	.nv.global,"aw",@nobits
	.align	4
.nv.global:
	.type		d_val,@object
	.size		d_val,(.L_2 - d_val)
d_val:
	.zero		4
.L_2:


//--------------------- .nv.shared._Z16ConstantToGlobalPi --------------------------
	.section	.nv.shared._Z16ConstantToGlobalPi,"aw",@nobits
	.sectionflags	@""
	.align	16
	.zero		1024


//--------------------- .nv.shared._Z32WriteAndPrintSharedMemoryDynamicv --------------------------
	.section	.nv.shared._Z32WriteAndPrintSharedMemoryDynamicv,"aw",@nobits
	.sectionflags	@""
	.align	16
	.zero		1024


//--------------------- .nv.shared._Z30WriteAndPrintSharedMemoryFixedv --------------------------
	.section	.nv.shared._Z30WriteAndPrintSharedMemoryFixedv,"aw",@nobits
	.sectionflags	@""
	.align	16
.nv.shared._Z30WriteAndPrintSharedMemoryFixedv:
	.zero		1152


//--------------------- .nv.shared._Z17WriteGlobalMemoryPi --------------------------
	.section	.nv.shared._Z17WriteGlobalMemoryPi,"aw",@nobits
	.sectionflags	@""
	.align	16
	.zero		1024


//--------------------- .nv.shared._Z16ReadGlobalMemoryPKi --------------------------
	.section	.nv.shared._Z16ReadGlobalMemoryPKi,"aw",@nobits
	.sectionflags	@""
	.align	16
	.zero		1024


//--------------------- .nv.shared._Z18ReadConstantMemoryv --------------------------
	.section	.nv.shared._Z18ReadConstantMemoryv,"aw",@nobits
	.sectionflags	@""
	.align	16
	.zero		1024


//--------------------- .nv.constant0._Z14PrintGlobalValv --------------------------
	.section	.nv.constant0._Z14PrintGlobalValv,"a",@progbits
	.sectionflags	@""
	.align	4
.nv.constant0._Z14PrintGlobalValv:
	.zero		896


//--------------------- .nv.constant0._Z16ConstantToGlobalPi --------------------------
	.section	.nv.constant0._Z16ConstantToGlobalPi,"a",@progbits
	.sectionflags	@""
	.align	4
.nv.constant0._Z16ConstantToGlobalPi:
	.zero		904


//--------------------- .nv.constant0._Z32WriteAndPrintSharedMemoryDynamicv --------------------------
	.section	.nv.constant0._Z32WriteAndPrintSharedMemoryDynamicv,"a",@progbits
	.sectionflags	@""
	.align	4
.nv.constant0._Z32WriteAndPrintSharedMemoryDynamicv:
	.zero		896


//--------------------- .nv.constant0._Z30WriteAndPrintSharedMemoryFixedv --------------------------
	.section	.nv.constant0._Z30WriteAndPrintSharedMemoryFixedv,"a",@progbits
	.sectionflags	@""
	.align	4
.nv.constant0._Z30WriteAndPrintSharedMemoryFixedv:
	.zero		896


//--------------------- .nv.constant0._Z17WriteGlobalMemoryPi --------------------------
	.section	.nv.constant0._Z17WriteGlobalMemoryPi,"a",@progbits
	.sectionflags	@""
	.align	4
.nv.constant0._Z17WriteGlobalMemoryPi:
	.zero		904


//--------------------- .nv.constant0._Z16ReadGlobalMemoryPKi --------------------------
	.section	.nv.constant0._Z16ReadGlobalMemoryPKi,"a",@progbits
	.sectionflags	@""
	.align	4
.nv.constant0._Z16ReadGlobalMemoryPKi:
	.zero		904


//--------------------- .nv.constant0._Z18ReadConstantMemoryv --------------------------
	.section	.nv.constant0._Z18ReadConstantMemoryv,"a",@progbits
	.sectionflags	@""
	.align	4
.nv.constant0._Z18ReadConstantMemoryv:
	.zero		896


//--------------------- SYMBOLS --------------------------

	.type		.nv.reservedSmem.offset0,@object
	.size		.nv.reservedSmem.offset0,0x4
	.type		.nv.reservedSmem.cap,@object
	.size		.nv.reservedSmem.cap,0x4
	.type		vprintf,@function
